//
// Generated by NVIDIA NVVM Compiler
//
// Compiler Build ID: CL-36424714
// Cuda compilation tools, release 13.0, V13.0.88
// Based on NVVM 20.0.0
//

.version 9.0
.target sm_100
.address_size 64

	// .globl	_Z18F_hardswish_kernelPfS_
.global .align 4 .b8 x[256];
.global .align 4 .b8 x_plus_3[256];
.global .align 4 .b8 scaled[256];
.global .align 4 .b8 zeros[256];
.global .align 4 .b8 ones[256];
.global .align 4 .b8 clamp_low[256];
.global .align 4 .b8 hardsig[256];
.global .align 4 .b8 result[256];

.visible .entry _Z18F_hardswish_kernelPfS_(
	.param .u64 .ptr .align 1 _Z18F_hardswish_kernelPfS__param_0,
	.param .u64 .ptr .align 1 _Z18F_hardswish_kernelPfS__param_1
)
{
	.reg .pred 	%p<4>;
	.reg .b32 	%r<13>;
	.reg .b32 	%f<7>;
	.reg .b64 	%rd<34>;

	ld.param.u64 	%rd1, [_Z18F_hardswish_kernelPfS__param_0];
	ld.param.u64 	%rd2, [_Z18F_hardswish_kernelPfS__param_1];
	mov.u32 	%r3, %tid.y;
	mov.u32 	%r4, %ctaid.y;
	mov.u32 	%r5, %ntid.y;
	mad.lo.s32 	%r1, %r4, %r5, %r3;
	mov.u32 	%r6, %tid.x;
	mov.u32 	%r7, %ctaid.x;
	mov.u32 	%r8, %ntid.x;
	mad.lo.s32 	%r2, %r7, %r8, %r6;
	setp.gt.u32 	%p1, %r1, 7;
	setp.gt.s32 	%p2, %r2, 7;
	or.pred  	%p3, %p1, %p2;
	@%p3 bra 	$L__BB0_2;
	cvta.to.global.u64 	%rd3, %rd1;
	cvta.to.global.u64 	%rd4, %rd2;
	shl.b32 	%r9, %r1, 3;
	add.s32 	%r10, %r9, %r2;
	mul.wide.s32 	%rd5, %r10, 4;
	add.s64 	%rd6, %rd3, %rd5;
	ld.global.f32 	%f1, [%rd6];
	mul.wide.u32 	%rd7, %r1, 32;
	mov.u64 	%rd8, x;
	add.s64 	%rd9, %rd8, %rd7;
	mul.wide.s32 	%rd10, %r2, 4;
	add.s64 	%rd11, %rd9, %rd10;
	st.global.f32 	[%rd11], %f1;
	add.f32 	%f2, %f1, 0f40400000;
	mov.u64 	%rd12, x_plus_3;
	add.s64 	%rd13, %rd12, %rd7;
	add.s64 	%rd14, %rd13, %rd10;
	st.global.f32 	[%rd14], %f2;
	div.rn.f32 	%f3, %f2, 0f40C00000;
	mov.u64 	%rd15, scaled;
	add.s64 	%rd16, %rd15, %rd7;
	add.s64 	%rd17, %rd16, %rd10;
	st.global.f32 	[%rd17], %f3;
	mov.u64 	%rd18, zeros;
	add.s64 	%rd19, %rd18, %rd7;
	add.s64 	%rd20, %rd19, %rd10;
	mov.b32 	%r11, 0;
	st.global.u32 	[%rd20], %r11;
	mov.u64 	%rd21, ones;
	add.s64 	%rd22, %rd21, %rd7;
	add.s64 	%rd23, %rd22, %rd10;
	mov.b32 	%r12, 1065353216;
	st.global.u32 	[%rd23], %r12;
	max.f32 	%f4, %f3, 0f00000000;
	mov.u64 	%rd24, clamp_low;
	add.s64 	%rd25, %rd24, %rd7;
	add.s64 	%rd26, %rd25, %rd10;
	st.global.f32 	[%rd26], %f4;
	min.f32 	%f5, %f4, 0f3F800000;
	mov.u64 	%rd27, hardsig;
	add.s64 	%rd28, %rd27, %rd7;
	add.s64 	%rd29, %rd28, %rd10;
	st.global.f32 	[%rd29], %f5;
	mul.f32 	%f6, %f5, %f1;
	mov.u64 	%rd30, result;
	add.s64 	%rd31, %rd30, %rd7;
	add.s64 	%rd32, %rd31, %rd10;
	st.global.f32 	[%rd32], %f6;
	add.s64 	%rd33, %rd4, %rd5;
	st.global.f32 	[%rd33], %f6;
$L__BB0_2:
	ret;

}


// ===== COMPILED SASS (sm_100) =====

	.target	sm_100

	.elftype	@"ET_EXEC"


//--------------------- .note.nv.tkinfo           --------------------------
	.section	.note.nv.tkinfo,"",@"SHT_NOTE"
	.sectionflags	@"SHF_NOTE_NV_TKINFO"
	.tkinfo
        /*0018*/ 	.word	0x00000002
        /*0030*/ 	.string	""
        /*0030*/ 	.string	"ptxas"
        /*0030*/ 	.string	"Cuda compilation tools, release 13.0, V13.0.88"
        /*0030*/ 	.string	"Build cuda_13.0.r13.0/compiler.36424714_0"
        /*0030*/ 	.string	"-arch sm_100 -m 64 "



//--------------------- .note.nv.cuinfo           --------------------------
	.section	.note.nv.cuinfo,"",@"SHT_NOTE"
	.sectionflags	@"SHF_NOTE_NV_CUINFO"
        /*0018*/ 	.short	0x0002
        /*001a*/ 	.short	0x0064
        /*001c*/ 	.short	0x0082
	.zero		2


//--------------------- .nv.info                  --------------------------
	.section	.nv.info,"",@"SHT_CUDA_INFO"
	.align	4


	//----- nvinfo : EIATTR_REGCOUNT
	.align		4
        /*0000*/ 	.byte	0x04, 0x2f
        /*0002*/ 	.short	(.L_9 - .L_8)
	.align		4
.L_8:
        /*0004*/ 	.word	index@(_Z18F_hardswish_kernelPfS_)
        /*0008*/ 	.word	0x0000001a


	//----- nvinfo : EIATTR_FRAME_SIZE
	.align		4
.L_9:
        /*000c*/ 	.byte	0x04, 0x11
        /*000e*/ 	.short	(.L_11 - .L_10)
	.align		4
.L_10:
        /*0010*/ 	.word	index@($__internal_0_$__cuda_sm3x_div_rn_noftz_f32_slowpath)
        /*0014*/ 	.word	0x00000000


	//----- nvinfo : EIATTR_FRAME_SIZE
	.align		4
.L_11:
        /*0018*/ 	.byte	0x04, 0x11
        /*001a*/ 	.short	(.L_13 - .L_12)
	.align		4
.L_12:
        /*001c*/ 	.word	index@(_Z18F_hardswish_kernelPfS_)
        /*0020*/ 	.word	0x00000000


	//----- nvinfo : EIATTR_MIN_STACK_SIZE
	.align		4
.L_13:
        /*0024*/ 	.byte	0x04, 0x12
        /*0026*/ 	.short	(.L_15 - .L_14)
	.align		4
.L_14:
        /*0028*/ 	.word	index@(_Z18F_hardswish_kernelPfS_)
        /*002c*/ 	.word	0x00000000
.L_15:


//--------------------- .nv.compat                --------------------------
	.section	.nv.compat,"",@"SHT_CUDA_COMPAT_INFO"
	.align	4
        /*0000*/ 	.byte	0x02, 0x09, 0x00, 0x00, 0x02, 0x02, 0x01, 0x00, 0x02, 0x05, 0x05, 0x00, 0x03, 0x07, 0x01, 0x01
        /*0010*/ 	.byte	0x02, 0x03, 0x00, 0x00, 0x02, 0x06, 0x01, 0x00, 0x04, 0x0b, 0x08, 0x00, 0x01, 0x00, 0x00, 0x00
        /*0020*/ 	.byte	0x00, 0x00, 0x00, 0x00


//--------------------- .nv.info._Z18F_hardswish_kernelPfS_ --------------------------
	.section	.nv.info._Z18F_hardswish_kernelPfS_,"",@"SHT_CUDA_INFO"
	.sectionflags	@""
	.align	4


	//----- nvinfo : EIATTR_CUDA_API_VERSION
	.align		4
        /*0000*/ 	.byte	0x04, 0x37
        /*0002*/ 	.short	(.L_17 - .L_16)
.L_16:
        /*0004*/ 	.word	0x00000082


	//----- nvinfo : EIATTR_KPARAM_INFO
	.align		4
.L_17:
        /*0008*/ 	.byte	0x04, 0x17
        /*000a*/ 	.short	(.L_19 - .L_18)
.L_18:
        /*000c*/ 	.word	0x00000000
        /*0010*/ 	.short	0x0001
        /*0012*/ 	.short	0x0008
        /*0014*/ 	.byte	0x00, 0xf5, 0x21, 0x00


	//----- nvinfo : EIATTR_KPARAM_INFO
	.align		4
.L_19:
        /*0018*/ 	.byte	0x04, 0x17
        /*001a*/ 	.short	(.L_21 - .L_20)
.L_20:
        /*001c*/ 	.word	0x00000000
        /*0020*/ 	.short	0x0000
        /*0022*/ 	.short	0x0000
        /*0024*/ 	.byte	0x00, 0xf5, 0x21, 0x00


	//----- nvinfo : EIATTR_SPARSE_MMA_MASK
	.align		4
.L_21:
        /*0028*/ 	.byte	0x03, 0x50
        /*002a*/ 	.short	0x0000


	//----- nvinfo : EIATTR_MAXREG_COUNT
	.align		4
        /*002c*/ 	.byte	0x03, 0x1b
        /*002e*/ 	.short	0x00ff


	//----- nvinfo : EIATTR_MERCURY_ISA_VERSION
	.align		4
        /*0030*/ 	.byte	0x03, 0x5f
        /*0032*/ 	.short	0x0101


	//----- nvinfo : EIATTR_VRC_CTA_INIT_COUNT
	.align		4
        /*0034*/ 	.byte	0x02, 0x4a
	.zero		1
	.zero		1


	//----- nvinfo : EIATTR_EXIT_INSTR_OFFSETS
	.align		4
        /*0038*/ 	.byte	0x04, 0x1c
        /*003a*/ 	.short	(.L_23 - .L_22)


	//   ....[0]....
.L_22:
        /*003c*/ 	.word	0x000000b0


	//   ....[1]....
        /*0040*/ 	.word	0x00000470


	//----- nvinfo : EIATTR_CRS_STACK_SIZE
	.align		4
.L_23:
        /*0044*/ 	.byte	0x04, 0x1e
        /*0046*/ 	.short	(.L_25 - .L_24)
.L_24:
        /*0048*/ 	.word	0x00000000


	//----- nvinfo : EIATTR_CBANK_PARAM_SIZE
	.align		4
.L_25:
        /*004c*/ 	.byte	0x03, 0x19
        /*004e*/ 	.short	0x0010


	//----- nvinfo : EIATTR_PARAM_CBANK
	.align		4
        /*0050*/ 	.byte	0x04, 0x0a
        /*0052*/ 	.short	(.L_27 - .L_26)
	.align		4
.L_26:
        /*0054*/ 	.word	index@(.nv.constant0._Z18F_hardswish_kernelPfS_)
        /*0058*/ 	.short	0x0380
        /*005a*/ 	.short	0x0010


	//----- nvinfo : EIATTR_SW_WAR
	.align		4
.L_27:
        /*005c*/ 	.byte	0x04, 0x36
        /*005e*/ 	.short	(.L_29 - .L_28)
.L_28:
        /*0060*/ 	.word	0x00000008
.L_29:


//--------------------- .nv.callgraph             --------------------------
	.section	.nv.callgraph,"",@"SHT_CUDA_CALLGRAPH"
	.align	4
	.sectionentsize	8
	.align		4
        /*0000*/ 	.word	0x00000000
	.align		4
        /*0004*/ 	.word	0xffffffff
	.align		4
        /*0008*/ 	.word	0x00000000
	.align		4
        /*000c*/ 	.word	0xfffffffe
	.align		4
        /*0010*/ 	.word	0x00000000
	.align		4
        /*0014*/ 	.word	0xfffffffd
	.align		4
        /*0018*/ 	.word	0x00000000
	.align		4
        /*001c*/ 	.word	0xfffffffc


//--------------------- .nv.constant4             --------------------------
	.section	.nv.constant4,"a",@progbits
	.align	8
	.align		8
.nv.constant4:
        /*0000*/ 	.dword	x
	.align		8
        /*0008*/ 	.dword	x_plus_3
	.align		8
        /*0010*/ 	.dword	scaled
	.align		8
        /*0018*/ 	.dword	zeros
	.align		8
        /*0020*/ 	.dword	ones
	.align		8
        /*0028*/ 	.dword	clamp_low
	.align		8
        /*0030*/ 	.dword	hardsig
	.align		8
        /*0038*/ 	.dword	result


//--------------------- .text._Z18F_hardswish_kernelPfS_ --------------------------
	.section	.text._Z18F_hardswish_kernelPfS_,"ax",@progbits
	.align	128
        .global         _Z18F_hardswish_kernelPfS_
        .type           _Z18F_hardswish_kernelPfS_,@function
        .size           _Z18F_hardswish_kernelPfS_,(.L_x_15 - _Z18F_hardswish_kernelPfS_)
        .other          _Z18F_hardswish_kernelPfS_,@"STO_CUDA_ENTRY STV_DEFAULT"
_Z18F_hardswish_kernelPfS_:
.text._Z18F_hardswish_kernelPfS_:
[----:B------:R-:W-:Y:S01]  /*0000*/  LDC R1, c[0x0][0x37c] ;  /* 0x0000df00ff017b82 */ /* 0x000fe20000000800 */
[----:B------:R-:W0:Y:S07]  /*0010*/  S2R R6, SR_TID.X ;  /* 0x0000000000067919 */ /* 0x000e2e0000002100 */
[----:B------:R-:W1:Y:S01]  /*0020*/  LDC R0, c[0x0][0x364] ;  /* 0x0000d900ff007b82 */ /* 0x000e620000000800 */
[----:B------:R-:W1:Y:S07]  /*0030*/  S2R R7, SR_TID.Y ;  /* 0x0000000000077919 */ /* 0x000e6e0000002200 */
[----:B------:R-:W0:Y:S08]  /*0040*/  S2UR UR5, SR_CTAID.X ;  /* 0x00000000000579c3 */ /* 0x000e300000002500 */
[----:B------:R-:W0:Y:S08]  /*0050*/  LDC R3, c[0x0][0x360] ;  /* 0x0000d800ff037b82 */ /* 0x000e300000000800 */
[----:B------:R-:W1:Y:S01]  /*0060*/  S2UR UR4, SR_CTAID.Y ;  /* 0x00000000000479c3 */ /* 0x000e620000002600 */
[----:B0-----:R-:W-:-:S05]  /*0070*/  IMAD R6, R3, UR5, R6 ;  /* 0x0000000503067c24 */ /* 0x001fca000f8e0206 */
[----:B------:R-:W-:Y:S01]  /*0080*/  ISETP.GT.AND P0, PT, R6, 0x7, PT ;  /* 0x000000070600780c */ /* 0x000fe20003f04270 */
[----:B-1----:R-:W-:-:S05]  /*0090*/  IMAD R7, R0, UR4, R7 ;  /* 0x0000000400077c24 */ /* 0x002fca000f8e0207 */
[----:B------:R-:W-:-:S13]  /*00a0*/  ISETP.GT.U32.OR P0, PT, R7, 0x7, P0 ;  /* 0x000000070700780c */ /* 0x000fda0000704470 */
[----:B------:R-:W-:Y:S05]  /*00b0*/  @P0 EXIT ;  /* 0x000000000000094d */ /* 0x000fea0003800000 */
[----:B------:R-:W0:Y:S01]  /*00c0*/  LDC.64 R2, c[0x0][0x380] ;  /* 0x0000e000ff027b82 */ /* 0x000e220000000a00 */
[----:B------:R-:W1:Y:S01]  /*00d0*/  LDCU.64 UR6, c[0x0][0x358] ;  /* 0x00006b00ff0677ac */ /* 0x000e620008000a00 */
[----:B------:R-:W-:-:S06]  /*00e0*/  LEA R5, R7, R6, 0x3 ;  /* 0x0000000607057211 */ /* 0x000fcc00078e18ff */
[----:B------:R-:W2:Y:S08]  /*00f0*/  LDC.64 R8, c[0x4][RZ] ;  /* 0x01000000ff087b82 */ /* 0x000eb00000000a00 */
[----:B------:R-:W3:Y:S01]  /*0100*/  LDC.64 R10, c[0x4][0x8] ;  /* 0x01000200ff0a7b82 */ /* 0x000ee20000000a00 */
[----:B0-----:R-:W-:-:S05]  /*0110*/  IMAD.WIDE R2, R5, 0x4, R2 ;  /* 0x0000000405027825 */ /* 0x001fca00078e0202 */
[----:B-1----:R0:W4:Y:S01]  /*0120*/  LDG.E R4, desc[UR6][R2.64] ;  /* 0x0000000602047981 */ /* 0x002122000c1e1900 */
[----:B------:R-:W-:Y:S02]  /*0130*/  HFMA2 R13, -RZ, RZ, 1.541015625, -0.052093505859375 ;  /* 0x3e2aaaabff0d7431 */ /* 0x000fe400000001ff */
[----:B------:R-:W-:Y:S01]  /*0140*/  IMAD.MOV.U32 R12, RZ, RZ, 0x40c00000 ;  /* 0x40c00000ff0c7424 */ /* 0x000fe200078e00ff */
[----:B------:R-:W-:Y:S01]  /*0150*/  BSSY.RECONVERGENT B1, `(.L_x_0) ;  /* 0x0000012000017945 */ /* 0x000fe20003800200 */
[----:B--2---:R-:W-:-:S04]  /*0160*/  IMAD.WIDE.U32 R8, R7, 0x20, R8 ;  /* 0x0000002007087825 */ /* 0x004fc800078e0008 */
[----:B------:R-:W-:-:S04]  /*0170*/  IMAD.WIDE R8, R6, 0x4, R8 ;  /* 0x0000000406087825 */ /* 0x000fc800078e0208 */
[----:B0-----:R-:W-:Y:S01]  /*0180*/  FFMA R2, R13, -R12, 1 ;  /* 0x3f8000000d027423 */ /* 0x001fe2000000080c */
[----:B---3--:R-:W-:-:S04]  /*0190*/  IMAD.WIDE.U32 R10, R7, 0x20, R10 ;  /* 0x00000020070a7825 */ /* 0x008fc800078e000a */
[----:B------:R-:W-:Y:S01]  /*01a0*/  FFMA R3, R2, R13, 0.16666667163372039795 ;  /* 0x3e2aaaab02037423 */ /* 0x000fe2000000000d */
[----:B------:R-:W-:-:S04]  /*01b0*/  IMAD.WIDE R10, R6, 0x4, R10 ;  /* 0x00000004060a7825 */ /* 0x000fc800078e020a */
[----:B----4-:R-:W-:Y:S01]  /*01c0*/  FADD R0, R4, 3 ;  /* 0x4040000004007421 */ /* 0x010fe20000000000 */
[----:B------:R0:W-:Y:S03]  /*01d0*/  STG.E desc[UR6][R8.64], R4 ;  /* 0x0000000408007986 */ /* 0x0001e6000c101906 */
[----:B------:R-:W1:Y:S01]  /*01e0*/  FCHK P0, R0, 6 ;  /* 0x40c0000000007902 */ /* 0x000e620000000000 */
[----:B------:R0:W-:Y:S01]  /*01f0*/  STG.E desc[UR6][R10.64], R0 ;  /* 0x000000000a007986 */ /* 0x0001e2000c101906 */
[----:B------:R-:W-:-:S04]  /*0200*/  FFMA R12, R0, R3, RZ ;  /* 0x00000003000c7223 */ /* 0x000fc800000000ff */
[----:B------:R-:W-:-:S04]  /*0210*/  FFMA R2, R12, -6, R0 ;  /* 0xc0c000000c027823 */ /* 0x000fc80000000000 */
[----:B------:R-:W-:Y:S01]  /*0220*/  FFMA R12, R3, R2, R12 ;  /* 0x00000002030c7223 */ /* 0x000fe2000000000c */
[----:B01----:R-:W-:Y:S06]  /*0230*/  @!P0 BRA `(.L_x_1) ;  /* 0x00000000000c8947 */ /* 0x003fec0003800000 */
[----:B------:R-:W-:-:S07]  /*0240*/  MOV R2, 0x260 ;  /* 0x0000026000027802 */ /* 0x000fce0000000f00 */
[----:B------:R-:W-:Y:S05]  /*0250*/  CALL.REL.NOINC `($__internal_0_$__cuda_sm3x_div_rn_noftz_f32_slowpath) ;  /* 0x0000000000887944 */ /* 0x000fea0003c00000 */
[----:B------:R-:W-:-:S07]  /*0260*/  MOV R12, R0 ;  /* 0x00000000000c7202 */ /* 0x000fce0000000f00 */
.L_x_1:
[----:B------:R-:W-:Y:S05]  /*0270*/  BSYNC.RECONVERGENT B1 ;  /* 0x0000000000017941 */ /* 0x000fea0003800200 */
.L_x_0:
[----:B------:R-:W0:Y:S01]  /*0280*/  LDC.64 R18, c[0x4][0x10] ;  /* 0x01000400ff127b82 */ /* 0x000e220000000a00 */
[----:B------:R-:W-:Y:S01]  /*0290*/  FADD.SAT R13, RZ, R12 ;  /* 0x0000000cff0d7221 */ /* 0x000fe20000002000 */
[----:B------:R-:W-:-:S06]  /*02a0*/  IMAD.MOV.U32 R23, RZ, RZ, 0x3f800000 ;  /* 0x3f800000ff177424 */ /* 0x000fcc00078e00ff */
[----:B------:R-:W1:Y:S08]  /*02b0*/  LDC.64 R20, c[0x4][0x18] ;  /* 0x01000600ff147b82 */ /* 0x000e700000000a00 */
[----:B------:R-:W2:Y:S08]  /*02c0*/  LDC.64 R16, c[0x4][0x20] ;  /* 0x01000800ff107b82 */ /* 0x000eb00000000a00 */
[----:B------:R-:W3:Y:S01]  /*02d0*/  LDC.64 R14, c[0x4][0x28] ;  /* 0x01000a00ff0e7b82 */ /* 0x000ee20000000a00 */
[----:B0-----:R-:W-:-:S04]  /*02e0*/  IMAD.WIDE.U32 R18, R7, 0x20, R18 ;  /* 0x0000002007127825 */ /* 0x001fc800078e0012 */
[----:B------:R-:W-:-:S03]  /*02f0*/  IMAD.WIDE R18, R6, 0x4, R18 ;  /* 0x0000000406127825 */ /* 0x000fc600078e0212 */
[----:B------:R-:W0:Y:S01]  /*0300*/  LDC.64 R10, c[0x4][0x30] ;  /* 0x01000c00ff0a7b82 */ /* 0x000e220000000a00 */
[C---:B-1----:R-:W-:Y:S01]  /*0310*/  IMAD.WIDE.U32 R20, R7.reuse, 0x20, R20 ;  /* 0x0000002007147825 */ /* 0x042fe200078e0014 */
[----:B------:R1:W-:Y:S06]  /*0320*/  STG.E desc[UR6][R18.64], R12 ;  /* 0x0000000c12007986 */ /* 0x0003ec000c101906 */
[----:B------:R-:W4:Y:S01]  /*0330*/  LDC.64 R8, c[0x4][0x38] ;  /* 0x01000e00ff087b82 */ /* 0x000f220000000a00 */
[----:B--2---:R-:W-:-:S04]  /*0340*/  IMAD.WIDE.U32 R16, R7, 0x20, R16 ;  /* 0x0000002007107825 */ /* 0x004fc800078e0010 */
[----:B------:R-:W-:-:S03]  /*0350*/  IMAD.WIDE R20, R6, 0x4, R20 ;  /* 0x0000000406147825 */ /* 0x000fc600078e0214 */
[----:B------:R-:W2:Y:S01]  /*0360*/  LDC.64 R2, c[0x0][0x388] ;  /* 0x0000e200ff027b82 */ /* 0x000ea20000000a00 */
[----:B---3--:R-:W-:-:S04]  /*0370*/  IMAD.WIDE.U32 R14, R7, 0x20, R14 ;  /* 0x00000020070e7825 */ /* 0x008fc800078e000e */
[----:B-1----:R-:W-:Y:S01]  /*0380*/  FMUL R19, R4, R13 ;  /* 0x0000000d04137220 */ /* 0x002fe20000400000 */
[----:B------:R-:W-:Y:S01]  /*0390*/  STG.E desc[UR6][R20.64], RZ ;  /* 0x000000ff14007986 */ /* 0x000fe2000c101906 */
[----:B------:R-:W-:-:S04]  /*03a0*/  IMAD.WIDE R16, R6, 0x4, R16 ;  /* 0x0000000406107825 */ /* 0x000fc800078e0210 */
[----:B0-----:R-:W-:Y:S01]  /*03b0*/  IMAD.WIDE.U32 R10, R7, 0x20, R10 ;  /* 0x00000020070a7825 */ /* 0x001fe200078e000a */
[----:B------:R-:W-:Y:S03]  /*03c0*/  STG.E desc[UR6][R16.64], R23 ;  /* 0x0000001710007986 */ /* 0x000fe6000c101906 */
[----:B------:R-:W-:-:S04]  /*03d0*/  IMAD.WIDE R14, R6, 0x4, R14 ;  /* 0x00000004060e7825 */ /* 0x000fc800078e020e */
[----:B----4-:R-:W-:Y:S01]  /*03e0*/  IMAD.WIDE.U32 R8, R7, 0x20, R8 ;  /* 0x0000002007087825 */ /* 0x010fe200078e0008 */
[----:B------:R-:W-:-:S03]  /*03f0*/  FMNMX R7, RZ, R12, !PT ;  /* 0x0000000cff077209 */ /* 0x000fc60007800000 */
[C---:B------:R-:W-:Y:S02]  /*0400*/  IMAD.WIDE R10, R6.reuse, 0x4, R10 ;  /* 0x00000004060a7825 */ /* 0x040fe400078e020a */
[----:B------:R-:W-:Y:S02]  /*0410*/  STG.E desc[UR6][R14.64], R7 ;  /* 0x000000070e007986 */ /* 0x000fe4000c101906 */
[----:B------:R-:W-:Y:S02]  /*0420*/  IMAD.WIDE R8, R6, 0x4, R8 ;  /* 0x0000000406087825 */ /* 0x000fe400078e0208 */
[----:B------:R-:W-:Y:S02]  /*0430*/  STG.E desc[UR6][R10.64], R13 ;  /* 0x0000000d0a007986 */ /* 0x000fe4000c101906 */
[----:B--2---:R-:W-:Y:S02]  /*0440*/  IMAD.WIDE R2, R5, 0x4, R2 ;  /* 0x0000000405027825 */ /* 0x004fe400078e0202 */
[----:B------:R-:W-:Y:S04]  /*0450*/  STG.E desc[UR6][R8.64], R19 ;  /* 0x0000001308007986 */ /* 0x000fe8000c101906 */
[----:B------:R-:W-:Y:S01]  /*0460*/  STG.E desc[UR6][R2.64], R19 ;  /* 0x0000001302007986 */ /* 0x000fe2000c101906 */
[----:B------:R-:W-:Y:S05]  /*0470*/  EXIT ;  /* 0x000000000000794d */ /* 0x000fea0003800000 */
        .weak           $__internal_0_$__cuda_sm3x_div_rn_noftz_f32_slowpath
        .type           $__internal_0_$__cuda_sm3x_div_rn_noftz_f32_slowpath,@function
        .size           $__internal_0_$__cuda_sm3x_div_rn_noftz_f32_slowpath,(.L_x_15 - $__internal_0_$__cuda_sm3x_div_rn_noftz_f32_slowpath)
$__internal_0_$__cuda_sm3x_div_rn_noftz_f32_slowpath:
[--C-:B------:R-:W-:Y:S01]  /*0480*/  SHF.R.U32.HI R3, RZ, 0x17, R0.reuse ;  /* 0x00000017ff037819 */ /* 0x100fe20000011600 */
[----:B------:R-:W-:Y:S04]  /*0490*/  BSSY.RECONVERGENT B0, `(.L_x_2) ;  /* 0x000005c000007945 */ /* 0x000fe80003800200 */
[----:B------:R-:W-:Y:S01]  /*04a0*/  BSSY.RELIABLE B2, `(.L_x_3) ;  /* 0x000001a000027945 */ /* 0x000fe20003800100 */
[----:B------:R-:W-:Y:S01]  /*04b0*/  IMAD.MOV.U32 R8, RZ, RZ, R0 ;  /* 0x000000ffff087224 */ /* 0x000fe200078e0000 */
[----:B------:R-:W-:-:S04]  /*04c0*/  LOP3.LUT R3, R3, 0xff, RZ, 0xc0, !PT ;  /* 0x000000ff03037812 */ /* 0x000fc800078ec0ff */
[----:B------:R-:W-:-:S04]  /*04d0*/  IADD3 R10, PT, PT, R3, -0x1, RZ ;  /* 0xffffffff030a7810 */ /* 0x000fc80007ffe0ff */
[----:B------:R-:W-:-:S13]  /*04e0*/  ISETP.GT.U32.OR P0, PT, R10, 0xfd, !PT ;  /* 0x000000fd0a00780c */ /* 0x000fda0007f04470 */
[----:B------:R-:W-:Y:S01]  /*04f0*/  @!P0 MOV R9, RZ ;  /* 0x000000ff00098202 */ /* 0x000fe20000000f00 */
[----:B------:R-:W-:Y:S06]  /*0500*/  @!P0 BRA `(.L_x_4) ;  /* 0x00000000004c8947 */ /* 0x000fec0003800000 */
[----:B------:R-:W-:-:S13]  /*0510*/  FSETP.GTU.FTZ.AND P0, PT, |R0|, +INF , PT ;  /* 0x7f8000000000780b */ /* 0x000fda0003f1c200 */
[----:B------:R-:W-:Y:S05]  /*0520*/  @P0 BREAK.RELIABLE B2 ;  /* 0x0000000000020942 */ /* 0x000fea0003800100 */
[----:B------:R-:W-:Y:S05]  /*0530*/  @P0 BRA `(.L_x_5) ;  /* 0x0000000400400947 */ /* 0x000fea0003800000 */
[----:B------:R-:W-:-:S05]  /*0540*/  IMAD.MOV.U32 R9, RZ, RZ, 0x40c00000 ;  /* 0x40c00000ff097424 */ /* 0x000fca00078e00ff */
[----:B------:R-:W-:-:S13]  /*0550*/  LOP3.LUT P0, RZ, R9, 0x7fffffff, R8, 0xc8, !PT ;  /* 0x7fffffff09ff7812 */ /* 0x000fda000780c808 */
[----:B------:R-:W-:Y:S05]  /*0560*/  @!P0 BREAK.RELIABLE B2 ;  /* 0x0000000000028942 */ /* 0x000fea0003800100 */
[----:B------:R-:W-:Y:S05]  /*0570*/  @!P0 BRA `(.L_x_6) ;  /* 0x0000000400288947 */ /* 0x000fea0003800000 */
[----:B------:R-:W-:-:S13]  /*0580*/  LOP3.LUT P0, RZ, R8, 0x7fffffff, RZ, 0xc0, !PT ;  /* 0x7fffffff08ff7812 */ /* 0x000fda000780c0ff */
[----:B------:R-:W-:Y:S05]  /*0590*/  @!P0 BREAK.RELIABLE B2 ;  /* 0x0000000000028942 */ /* 0x000fea0003800100 */
[----:B------:R-:W-:Y:S05]  /*05a0*/  @!P0 BRA `(.L_x_7) ;  /* 0x0000000400148947 */ /* 0x000fea0003800000 */
[----:B------:R-:W-:Y:S02]  /*05b0*/  FSETP.NEU.FTZ.AND P0, PT, |R0|, +INF , PT ;  /* 0x7f8000000000780b */ /* 0x000fe40003f1d200 */
[----:B------:R-:W-:-:S04]  /*05c0*/  LOP3.LUT P1, RZ, R9, 0x7fffffff, RZ, 0xc0, !PT ;  /* 0x7fffffff09ff7812 */ /* 0x000fc8000782c0ff */
[----:B------:R-:W-:-:S13]  /*05d0*/  PLOP3.LUT P0, PT, P0, P1, PT, 0x2f, 0xf2 ;  /* 0x0000000000f2781c */ /* 0x000fda0000702577 */
[----:B------:R-:W-:Y:S05]  /*05e0*/  @P0 BREAK.RELIABLE B2 ;  /* 0x0000000000020942 */ /* 0x000fea0003800100 */
[----:B------:R-:W-:Y:S05]  /*05f0*/  @P0 BRA `(.L_x_8) ;  /* 0x0000000000f40947 */ /* 0x000fea0003800000 */
[----:B------:R-:W-:-:S13]  /*0600*/  ISETP.GE.AND P0, PT, R10, RZ, PT ;  /* 0x000000ff0a00720c */ /* 0x000fda0003f06270 */
[----:B------:R-:W-:Y:S01]  /*0610*/  @P0 MOV R9, RZ ;  /* 0x000000ff00090202 */ /* 0x000fe20000000f00 */
[----:B------:R-:W-:Y:S01]  /*0620*/  @!P0 FFMA R8, R0, 1.84467440737095516160e+19, RZ ;  /* 0x5f80000000088823 */ /* 0x000fe200000000ff */
[----:B------:R-:W-:-:S07]  /*0630*/  @!P0 IMAD.MOV.U32 R9, RZ, RZ, -0x40 ;  /* 0xffffffc0ff098424 */ /* 0x000fce00078e00ff */
.L_x_4:
[----:B------:R-:W-:Y:S05]  /*0640*/  BSYNC.RELIABLE B2 ;  /* 0x0000000000027941 */ /* 0x000fea0003800100 */
.L_x_3:
[----:B------:R-:W-:Y:S01]  /*0650*/  UMOV UR4, 0x40c00000 ;  /* 0x40c0000000047882 */ /* 0x000fe20000000000 */
[----:B------:R-:W-:Y:S01]  /*0660*/  IADD3 R3, PT, PT, R3, -0x7f, RZ ;  /* 0xffffff8103037810 */ /* 0x000fe20007ffe0ff */
[----:B------:R-:W-:Y:S01]  /*0670*/  UIADD3 UR4, UPT, UPT, UR4, -0x1000000, URZ ;  /* 0xff00000004047890 */ /* 0x000fe2000fffe0ff */
[----:B------:R-:W-:Y:S02]  /*0680*/  BSSY.RECONVERGENT B2, `(.L_x_9) ;  /* 0x0000033000027945 */ /* 0x000fe40003800200 */
[----:B------:R-:W-:Y:S01]  /*0690*/  IADD3 R9, PT, PT, R9, -0x2, R3 ;  /* 0xfffffffe09097810 */ /* 0x000fe20007ffe003 */
[----:B------:R-:W-:Y:S02]  /*06a0*/  IMAD R0, R3, -0x800000, R8 ;  /* 0xff80000003007824 */ /* 0x000fe400078e0208 */
[----:B------:R-:W-:-:S03]  /*06b0*/  FADD.FTZ R11, -RZ, -UR4 ;  /* 0x80000004ff0b7e21 */ /* 0x000fc60008010100 */
[----:B------:R-:W0:Y:S02]  /*06c0*/  MUFU.RCP R10, UR4 ;  /* 0x00000004000a7d08 */ /* 0x000e240008001000 */
[----:B0-----:R-:W-:-:S04]  /*06d0*/  FFMA R13, R10, R11, 1 ;  /* 0x3f8000000a0d7423 */ /* 0x001fc8000000000b */
[----:B------:R-:W-:-:S04]  /*06e0*/  FFMA R13, R10, R13, R10 ;  /* 0x0000000d0a0d7223 */ /* 0x000fc8000000000a */
[----:B------:R-:W-:-:S04]  /*06f0*/  FFMA R8, R0, R13, RZ ;  /* 0x0000000d00087223 */ /* 0x000fc800000000ff */
[----:B------:R-:W-:-:S04]  /*0700*/  FFMA R10, R11, R8, R0 ;  /* 0x000000080b0a7223 */ /* 0x000fc80000000000 */
[----:B------:R-:W-:-:S04]  /*0710*/  FFMA R10, R13, R10, R8 ;  /* 0x0000000a0d0a7223 */ /* 0x000fc80000000008 */
[----:B------:R-:W-:-:S04]  /*0720*/  FFMA R11, R11, R10, R0 ;  /* 0x0000000a0b0b7223 */ /* 0x000fc80000000000 */
[----:B------:R-:W-:-:S05]  /*0730*/  FFMA R0, R13, R11, R10 ;  /* 0x0000000b0d007223 */ /* 0x000fca000000000a */
[----:B------:R-:W-:-:S04]  /*0740*/  SHF.R.U32.HI R8, RZ, 0x17, R0 ;  /* 0x00000017ff087819 */ /* 0x000fc80000011600 */
[----:B------:R-:W-:-:S05]  /*0750*/  LOP3.LUT R8, R8, 0xff, RZ, 0xc0, !PT ;  /* 0x000000ff08087812 */ /* 0x000fca00078ec0ff */
[----:B------:R-:W-:-:S05]  /*0760*/  IMAD.IADD R12, R8, 0x1, R9 ;  /* 0x00000001080c7824 */ /* 0x000fca00078e0209 */
[----:B------:R-:W-:-:S04]  /*0770*/  IADD3 R3, PT, PT, R12, -0x1, RZ ;  /* 0xffffffff0c037810 */ /* 0x000fc80007ffe0ff */
[----:B------:R-:W-:-:S13]  /*0780*/  ISETP.GE.U32.AND P0, PT, R3, 0xfe, PT ;  /* 0x000000fe0300780c */ /* 0x000fda0003f06070 */
[----:B------:R-:W-:Y:S05]  /*0790*/  @!P0 BRA `(.L_x_10) ;  /* 0x0000000000808947 */ /* 0x000fea0003800000 */
[----:B------:R-:W-:-:S13]  /*07a0*/  ISETP.GT.AND P0, PT, R12, 0xfe, PT ;  /* 0x000000fe0c00780c */ /* 0x000fda0003f04270 */
[----:B------:R-:W-:Y:S05]  /*07b0*/  @P0 BRA `(.L_x_11) ;  /* 0x00000000006c0947 */ /* 0x000fea0003800000 */
[----:B------:R-:W-:-:S13]  /*07c0*/  ISETP.GE.AND P0, PT, R12, 0x1, PT ;  /* 0x000000010c00780c */ /* 0x000fda0003f06270 */
[----:B------:R-:W-:Y:S05]  /*07d0*/  @P0 BRA `(.L_x_12) ;  /* 0x0000000000740947 */ /* 0x000fea0003800000 */
[----:B------:R-:W-:Y:S02]  /*07e0*/  ISETP.GE.AND P0, PT, R12, -0x18, PT ;  /* 0xffffffe80c00780c */ /* 0x000fe40003f06270 */
[----:B------:R-:W-:-:S11]  /*07f0*/  LOP3.LUT R0, R0, 0x80000000, RZ, 0xc0, !PT ;  /* 0x8000000000007812 */ /* 0x000fd600078ec0ff */
[----:B------:R-:W-:Y:S05]  /*0800*/  @!P0 BRA `(.L_x_12) ;  /* 0x0000000000688947 */ /* 0x000fea0003800000 */
[CCC-:B------:R-:W-:Y:S01]  /*0810*/  FFMA.RZ R3, R13.reuse, R11.reuse, R10.reuse ;  /* 0x0000000b0d037223 */ /* 0x1c0fe2000000c00a */
[-CC-:B------:R-:W-:Y:S01]  /*0820*/  FFMA.RM R8, R13, R11.reuse, R10.reuse ;  /* 0x0000000b0d087223 */ /* 0x180fe2000000400a */
[C---:B------:R-:W-:Y:S02]  /*0830*/  ISETP.NE.AND P2, PT, R12.reuse, RZ, PT ;  /* 0x000000ff0c00720c */ /* 0x040fe40003f45270 */
[C---:B------:R-:W-:Y:S02]  /*0840*/  ISETP.NE.AND P1, PT, R12.reuse, RZ, PT ;  /* 0x000000ff0c00720c */ /* 0x040fe40003f25270 */
[----:B------:R-:W-:Y:S01]  /*0850*/  LOP3.LUT R9, R3, 0x7fffff, RZ, 0xc0, !PT ;  /* 0x007fffff03097812 */ /* 0x000fe200078ec0ff */
[----:B------:R-:W-:Y:S01]  /*0860*/  FFMA.RP R3, R13, R11, R10 ;  /* 0x0000000b0d037223 */ /* 0x000fe2000000800a */
[C---:B------:R-:W-:Y:S01]  /*0870*/  VIADD R10, R12.reuse, 0x20 ;  /* 0x000000200c0a7836 */ /* 0x040fe20000000000 */
[----:B------:R-:W-:Y:S02]  /*0880*/  IADD3 R11, PT, PT, -R12, RZ, RZ ;  /* 0x000000ff0c0b7210 */ /* 0x000fe40007ffe1ff */
[----:B------:R-:W-:-:S02]  /*0890*/  LOP3.LUT R9, R9, 0x800000, RZ, 0xfc, !PT ;  /* 0x0080000009097812 */ /* 0x000fc400078efcff */
[----:B------:R-:W-:Y:S02]  /*08a0*/  FSETP.NEU.FTZ.AND P0, PT, R3, R8, PT ;  /* 0x000000080300720b */ /* 0x000fe40003f1d000 */
[----:B------:R-:W-:Y:S02]  /*08b0*/  SHF.L.U32 R10, R9, R10, RZ ;  /* 0x0000000a090a7219 */ /* 0x000fe400000006ff */
[----:B------:R-:W-:Y:S02]  /*08c0*/  SEL R8, R11, RZ, P2 ;  /* 0x000000ff0b087207 */ /* 0x000fe40001000000 */
[----:B------:R-:W-:Y:S02]  /*08d0*/  ISETP.NE.AND P1, PT, R10, RZ, P1 ;  /* 0x000000ff0a00720c */ /* 0x000fe40000f25270 */
[----:B------:R-:W-:Y:S02]  /*08e0*/  SHF.R.U32.HI R8, RZ, R8, R9 ;  /* 0x00000008ff087219 */ /* 0x000fe40000011609 */
[----:B------:R-:W-:-:S02]  /*08f0*/  PLOP3.LUT P0, PT, P0, P1, PT, 0xf8, 0x8f ;  /* 0x00000000008f781c */ /* 0x000fc40000703f70 */
[----:B------:R-:W-:Y:S02]  /*0900*/  SHF.R.U32.HI R10, RZ, 0x1, R8 ;  /* 0x00000001ff0a7819 */ /* 0x000fe40000011608 */
[----:B------:R-:W-:-:S04]  /*0910*/  SEL R3, RZ, 0x1, !P0 ;  /* 0x00000001ff037807 */ /* 0x000fc80004000000 */
[----:B------:R-:W-:-:S04]  /*0920*/  LOP3.LUT R3, R3, 0x1, R10, 0xf8, !PT ;  /* 0x0000000103037812 */ /* 0x000fc800078ef80a */
[----:B------:R-:W-:-:S05]  /*0930*/  LOP3.LUT R3, R3, R8, RZ, 0xc0, !PT ;  /* 0x0000000803037212 */ /* 0x000fca00078ec0ff */
[----:B------:R-:W-:-:S05]  /*0940*/  IMAD.IADD R3, R10, 0x1, R3 ;  /* 0x000000010a037824 */ /* 0x000fca00078e0203 */
[----:B------:R-:W-:Y:S01]  /*0950*/  LOP3.LUT R0, R3, R0, RZ, 0xfc, !PT ;  /* 0x0000000003007212 */ /* 0x000fe200078efcff */
[----:B------:R-:W-:Y:S06]  /*0960*/  BRA `(.L_x_12) ;  /* 0x0000000000107947 */ /* 0x000fec0003800000 */
.L_x_11:
[----:B------:R-:W-:-:S04]  /*0970*/  LOP3.LUT R0, R0, 0x80000000, RZ, 0xc0, !PT ;  /* 0x8000000000007812 */ /* 0x000fc800078ec0ff */
[----:B------:R-:W-:Y:S01]  /*0980*/  LOP3.LUT R0, R0, 0x7f800000, RZ, 0xfc, !PT ;  /* 0x7f80000000007812 */ /* 0x000fe200078efcff */
[----:B------:R-:W-:Y:S06]  /*0990*/  BRA `(.L_x_12) ;  /* 0x0000000000047947 */ /* 0x000fec0003800000 */
.L_x_10:
[----:B------:R-:W-:-:S07]  /*09a0*/  LEA R0, R9, R0, 0x17 ;  /* 0x0000000009007211 */ /* 0x000fce00078eb8ff */
.L_x_12:
[----:B------:R-:W-:Y:S05]  /*09b0*/  BSYNC.RECONVERGENT B2 ;  /* 0x0000000000027941 */ /* 0x000fea0003800200 */
.L_x_9:
[----:B------:R-:W-:Y:S05]  /*09c0*/  BRA `(.L_x_13) ;  /* 0x0000000000207947 */ /* 0x000fea0003800000 */
.L_x_8:
[----:B------:R-:W-:-:S04]  /*09d0*/  LOP3.LUT R0, R9, 0x80000000, R8, 0x48, !PT ;  /* 0x8000000009007812 */ /* 0x000fc800078e4808 */
[----:B------:R-:W-:Y:S01]  /*09e0*/  LOP3.LUT R0, R0, 0x7f800000, RZ, 0xfc, !PT ;  /* 0x7f80000000007812 */ /* 0x000fe200078efcff */
[----:B------:R-:W-:Y:S06]  /*09f0*/  BRA `(.L_x_13) ;  /* 0x0000000000147947 */ /* 0x000fec0003800000 */
.L_x_7:
[----:B------:R-:W-:Y:S01]  /*0a00*/  LOP3.LUT R0, R9, 0x80000000, R8, 0x48, !PT ;  /* 0x8000000009007812 */ /* 0x000fe200078e4808 */
[----:B------:R-:W-:Y:S06]  /*0a10*/  BRA `(.L_x_13) ;  /* 0x00000000000c7947 */ /* 0x000fec0003800000 */
.L_x_6:
[----:B------:R-:W0:Y:S01]  /*0a20*/  MUFU.RSQ R0, -QNAN ;  /* 0xffc0000000007908 */ /* 0x000e220000001400 */
[----:B------:R-:W-:Y:S05]  /*0a30*/  BRA `(.L_x_13) ;  /* 0x0000000000047947 */ /* 0x000fea0003800000 */
.L_x_5:
[----:B------:R-:W-:-:S07]  /*0a40*/  FADD.FTZ R0, R0, 6 ;  /* 0x40c0000000007421 */ /* 0x000fce0000010000 */
.L_x_13:
[----:B------:R-:W-:Y:S05]  /*0a50*/  BSYNC.RECONVERGENT B0 ;  /* 0x0000000000007941 */ /* 0x000fea0003800200 */
.L_x_2:
[----:B------:R-:W-:-:S04]  /*0a60*/  IMAD.MOV.U32 R3, RZ, RZ, 0x0 ;  /* 0x00000000ff037424 */ /* 0x000fc800078e00ff */
[----:B0-----:R-:W-:Y:S05]  /*0a70*/  RET.REL.NODEC R2 `(_Z18F_hardswish_kernelPfS_) ;  /* 0xfffffff402607950 */ /* 0x001fea0003c3ffff */
.L_x_14:
[----:B------:R-:W-:-:S00]  /*0a80*/  BRA `(.L_x_14) ;  /* 0xfffffffc00fc7947 */ /* 0x000fc0000383ffff */
[----:B------:R-:W-:-:S00]  /*0a90*/  NOP ;  /* 0x0000000000007918 */ /* 0x000fc00000000000 */
        /* <DEDUP_REMOVED lines=14> */
.L_x_15:


//--------------------- .nv.shared.reserved.0     --------------------------
	.section	.nv.shared.reserved.0,"aw",@nobits
	.weak		__nv_reservedSMEM_offset_0_alias
	.size		__nv_reservedSMEM_offset_0_alias, 0, 64
	.other		__nv_reservedSMEM_offset_0_alias,@"STO_CUDA_RESERVED_SHARED STV_DEFAULT"
__nv_reservedSMEM_offset_0_alias:
	.zero		0
	.zero		64


//--------------------- .nv.global                --------------------------
	.section	.nv.global,"aw",@nobits
	.align	4
.nv.global:
	.type		scaled,@object
	.size		scaled,(hardsig - scaled)
scaled:
	.zero		256
	.type		hardsig,@object
	.size		hardsig,(x - hardsig)
hardsig:
	.zero		256
	.type		x,@object
	.size		x,(ones - x)
x:
	.zero		256
	.type		ones,@object
	.size		ones,(zeros - ones)
ones:
	.zero		256
	.type		zeros,@object
	.size		zeros,(result - zeros)
zeros:
	.zero		256
	.type		result,@object
	.size		result,(x_plus_3 - result)
result:
	.zero		256
	.type		x_plus_3,@object
	.size		x_plus_3,(clamp_low - x_plus_3)
x_plus_3:
	.zero		256
	.type		clamp_low,@object
	.size		clamp_low,(.L_5 - clamp_low)
clamp_low:
	.zero		256
.L_5:


//--------------------- .nv.constant0._Z18F_hardswish_kernelPfS_ --------------------------
	.section	.nv.constant0._Z18F_hardswish_kernelPfS_,"a",@progbits
	.sectionflags	@""
	.align	4
.nv.constant0._Z18F_hardswish_kernelPfS_:
	.zero		912


//--------------------- SYMBOLS --------------------------

	.type		.nv.reservedSmem.offset0,@object
	.size		.nv.reservedSmem.offset0,0x4
